//
// Generated by NVIDIA NVVM Compiler
//
// Compiler Build ID: CL-36424714
// Cuda compilation tools, release 13.0, V13.0.88
// Based on NVVM 20.0.0
//

.version 9.0
.target sm_100
.address_size 64

	// .globl	_Z34block_all_reduce_sum_i8_i32_kernelILi256EEvPKaPii
// _ZZ34block_all_reduce_sum_i8_i32_kernelILi256EEvPKaPiiE10reduce_sum has been demoted

.visible .entry _Z34block_all_reduce_sum_i8_i32_kernelILi256EEvPKaPii(
	.param .u64 .ptr .align 1 _Z34block_all_reduce_sum_i8_i32_kernelILi256EEvPKaPii_param_0,
	.param .u64 .ptr .align 1 _Z34block_all_reduce_sum_i8_i32_kernelILi256EEvPKaPii_param_1,
	.param .u32 _Z34block_all_reduce_sum_i8_i32_kernelILi256EEvPKaPii_param_2
)
{
	.reg .pred 	%p<14>;
	.reg .b32 	%r<38>;
	.reg .b64 	%rd<7>;
	// demoted variable
	.shared .align 4 .b8 _ZZ34block_all_reduce_sum_i8_i32_kernelILi256EEvPKaPiiE10reduce_sum[32];
	ld.param.u64 	%rd1, [_Z34block_all_reduce_sum_i8_i32_kernelILi256EEvPKaPii_param_0];
	ld.param.u64 	%rd2, [_Z34block_all_reduce_sum_i8_i32_kernelILi256EEvPKaPii_param_1];
	ld.param.u32 	%r11, [_Z34block_all_reduce_sum_i8_i32_kernelILi256EEvPKaPii_param_2];
	mov.u32 	%r1, %tid.x;
	mov.u32 	%r12, %ctaid.x;
	shl.b32 	%r13, %r12, 8;
	add.s32 	%r2, %r13, %r1;
	setp.ge.s32 	%p1, %r2, %r11;
	mov.b32 	%r36, 0;
	@%p1 bra 	$L__BB0_2;
	cvta.to.global.u64 	%rd3, %rd1;
	cvt.s64.s32 	%rd4, %r2;
	add.s64 	%rd5, %rd3, %rd4;
	ld.global.s8 	%r36, [%rd5];
$L__BB0_2:
	and.b32  	%r5, %r1, 31;
	shfl.sync.bfly.b32	%r14|%p2, %r36, 16, 31, -1;
	add.s32 	%r15, %r14, %r36;
	shfl.sync.bfly.b32	%r16|%p3, %r15, 8, 31, -1;
	add.s32 	%r17, %r16, %r15;
	shfl.sync.bfly.b32	%r18|%p4, %r17, 4, 31, -1;
	add.s32 	%r19, %r18, %r17;
	shfl.sync.bfly.b32	%r20|%p5, %r19, 2, 31, -1;
	add.s32 	%r21, %r20, %r19;
	shfl.sync.bfly.b32	%r22|%p6, %r21, 1, 31, -1;
	add.s32 	%r6, %r22, %r21;
	setp.ne.s32 	%p7, %r5, 0;
	@%p7 bra 	$L__BB0_4;
	shr.u32 	%r23, %r1, 3;
	mov.u32 	%r24, _ZZ34block_all_reduce_sum_i8_i32_kernelILi256EEvPKaPiiE10reduce_sum;
	add.s32 	%r25, %r24, %r23;
	st.shared.u32 	[%r25], %r6;
$L__BB0_4:
	bar.sync 	0;
	setp.gt.u32 	%p8, %r5, 7;
	mov.b32 	%r37, 0;
	@%p8 bra 	$L__BB0_6;
	shl.b32 	%r27, %r5, 2;
	mov.u32 	%r28, _ZZ34block_all_reduce_sum_i8_i32_kernelILi256EEvPKaPiiE10reduce_sum;
	add.s32 	%r29, %r28, %r27;
	ld.shared.u32 	%r37, [%r29];
$L__BB0_6:
	setp.gt.u32 	%p9, %r1, 31;
	@%p9 bra 	$L__BB0_9;
	shfl.sync.bfly.b32	%r30|%p10, %r37, 4, 31, -1;
	add.s32 	%r31, %r30, %r37;
	shfl.sync.bfly.b32	%r32|%p11, %r31, 2, 31, -1;
	add.s32 	%r33, %r32, %r31;
	shfl.sync.bfly.b32	%r34|%p12, %r33, 1, 31, -1;
	add.s32 	%r9, %r34, %r33;
	setp.ne.s32 	%p13, %r1, 0;
	@%p13 bra 	$L__BB0_9;
	cvta.to.global.u64 	%rd6, %rd2;
	atom.global.add.u32 	%r35, [%rd6], %r9;
$L__BB0_9:
	ret;

}


// ===== COMPILED SASS (sm_100) =====

	.target	sm_100

	.elftype	@"ET_EXEC"


//--------------------- .note.nv.tkinfo           --------------------------
	.section	.note.nv.tkinfo,"",@"SHT_NOTE"
	.sectionflags	@"SHF_NOTE_NV_TKINFO"
	.tkinfo
        /*0018*/ 	.word	0x00000002
        /*0030*/ 	.string	""
        /*0030*/ 	.string	"ptxas"
        /*0030*/ 	.string	"Cuda compilation tools, release 13.0, V13.0.88"
        /*0030*/ 	.string	"Build cuda_13.0.r13.0/compiler.36424714_0"
        /*0030*/ 	.string	"-arch sm_100 -m 64 "



//--------------------- .note.nv.cuinfo           --------------------------
	.section	.note.nv.cuinfo,"",@"SHT_NOTE"
	.sectionflags	@"SHF_NOTE_NV_CUINFO"
        /*0018*/ 	.short	0x0002
        /*001a*/ 	.short	0x0064
        /*001c*/ 	.short	0x0082
	.zero		2


//--------------------- .nv.info                  --------------------------
	.section	.nv.info,"",@"SHT_CUDA_INFO"
	.align	4


	//----- nvinfo : EIATTR_REGCOUNT
	.align		4
        /*0000*/ 	.byte	0x04, 0x2f
        /*0002*/ 	.short	(.L_1 - .L_0)
	.align		4
.L_0:
        /*0004*/ 	.word	index@(_Z34block_all_reduce_sum_i8_i32_kernelILi256EEvPKaPii)
        /*0008*/ 	.word	0x0000000e


	//----- nvinfo : EIATTR_FRAME_SIZE
	.align		4
.L_1:
        /*000c*/ 	.byte	0x04, 0x11
        /*000e*/ 	.short	(.L_3 - .L_2)
	.align		4
.L_2:
        /*0010*/ 	.word	index@(_Z34block_all_reduce_sum_i8_i32_kernelILi256EEvPKaPii)
        /*0014*/ 	.word	0x00000000


	//----- nvinfo : EIATTR_MIN_STACK_SIZE
	.align		4
.L_3:
        /*0018*/ 	.byte	0x04, 0x12
        /*001a*/ 	.short	(.L_5 - .L_4)
	.align		4
.L_4:
        /*001c*/ 	.word	index@(_Z34block_all_reduce_sum_i8_i32_kernelILi256EEvPKaPii)
        /*0020*/ 	.word	0x00000000
.L_5:


//--------------------- .nv.compat                --------------------------
	.section	.nv.compat,"",@"SHT_CUDA_COMPAT_INFO"
	.align	4
        /*0000*/ 	.byte	0x02, 0x09, 0x00, 0x00, 0x02, 0x02, 0x01, 0x00, 0x02, 0x05, 0x05, 0x00, 0x03, 0x07, 0x01, 0x01
        /*0010*/ 	.byte	0x02, 0x03, 0x00, 0x00, 0x02, 0x06, 0x01, 0x00, 0x04, 0x0b, 0x08, 0x00, 0x09, 0x00, 0x00, 0x00
        /*0020*/ 	.byte	0x00, 0x00, 0x00, 0x00


//--------------------- .nv.info._Z34block_all_reduce_sum_i8_i32_kernelILi256EEvPKaPii --------------------------
	.section	.nv.info._Z34block_all_reduce_sum_i8_i32_kernelILi256EEvPKaPii,"",@"SHT_CUDA_INFO"
	.sectionflags	@""
	.align	4


	//----- nvinfo : EIATTR_CUDA_API_VERSION
	.align		4
        /*0000*/ 	.byte	0x04, 0x37
        /*0002*/ 	.short	(.L_7 - .L_6)
.L_6:
        /*0004*/ 	.word	0x00000082


	//----- nvinfo : EIATTR_KPARAM_INFO
	.align		4
.L_7:
        /*0008*/ 	.byte	0x04, 0x17
        /*000a*/ 	.short	(.L_9 - .L_8)
.L_8:
        /*000c*/ 	.word	0x00000000
        /*0010*/ 	.short	0x0002
        /*0012*/ 	.short	0x0010
        /*0014*/ 	.byte	0x00, 0xf0, 0x11, 0x00


	//----- nvinfo : EIATTR_KPARAM_INFO
	.align		4
.L_9:
        /*0018*/ 	.byte	0x04, 0x17
        /*001a*/ 	.short	(.L_11 - .L_10)
.L_10:
        /*001c*/ 	.word	0x00000000
        /*0020*/ 	.short	0x0001
        /*0022*/ 	.short	0x0008
        /*0024*/ 	.byte	0x00, 0xf5, 0x21, 0x00


	//----- nvinfo : EIATTR_KPARAM_INFO
	.align		4
.L_11:
        /*0028*/ 	.byte	0x04, 0x17
        /*002a*/ 	.short	(.L_13 - .L_12)
.L_12:
        /*002c*/ 	.word	0x00000000
        /*0030*/ 	.short	0x0000
        /*0032*/ 	.short	0x0000
        /*0034*/ 	.byte	0x00, 0xf5, 0x21, 0x00


	//----- nvinfo : EIATTR_SPARSE_MMA_MASK
	.align		4
.L_13:
        /*0038*/ 	.byte	0x03, 0x50
        /*003a*/ 	.short	0x0000


	//----- nvinfo : EIATTR_MAXREG_COUNT
	.align		4
        /*003c*/ 	.byte	0x03, 0x1b
        /*003e*/ 	.short	0x00ff


	//----- nvinfo : EIATTR_NUM_BARRIERS
	.align		4
        /*0040*/ 	.byte	0x02, 0x4c
        /*0042*/ 	.byte	0x01
	.zero		1


	//----- nvinfo : EIATTR_MERCURY_ISA_VERSION
	.align		4
        /*0044*/ 	.byte	0x03, 0x5f
        /*0046*/ 	.short	0x0101


	//----- nvinfo : EIATTR_COOP_GROUP_MASK_REGIDS
	.align		4
        /*0048*/ 	.byte	0x04, 0x29
        /*004a*/ 	.short	(.L_15 - .L_14)


	//   ....[0]....
.L_14:
        /*004c*/ 	.word	0xffffffff


	//   ....[1]....
        /*0050*/ 	.word	0xffffffff


	//   ....[2]....
        /*0054*/ 	.word	0xffffffff


	//   ....[3]....
        /*0058*/ 	.word	0xffffffff


	//   ....[4]....
        /*005c*/ 	.word	0xffffffff


	//   ....[5]....
        /*0060*/ 	.word	0xffffffff


	//   ....[6]....
        /*0064*/ 	.word	0xffffffff


	//   ....[7]....
        /*0068*/ 	.word	0xffffffff


	//----- nvinfo : EIATTR_COOP_GROUP_INSTR_OFFSETS
	.align		4
.L_15:
        /*006c*/ 	.byte	0x04, 0x28
        /*006e*/ 	.short	(.L_17 - .L_16)


	//   ....[0]....
.L_16:
        /*0070*/ 	.word	0x000000c0


	//   ....[1]....
        /*0074*/ 	.word	0x000000e0


	//   ....[2]....
        /*0078*/ 	.word	0x00000110


	//   ....[3]....
        /*007c*/ 	.word	0x00000180


	//   ....[4]....
        /*0080*/ 	.word	0x000001e0


	//   ....[5]....
        /*0084*/ 	.word	0x00000260


	//   ....[6]....
        /*0088*/ 	.word	0x00000290


	//   ....[7]....
        /*008c*/ 	.word	0x000002b0


	//----- nvinfo : EIATTR_VRC_CTA_INIT_COUNT
	.align		4
.L_17:
        /*0090*/ 	.byte	0x02, 0x4a
	.zero		1
	.zero		1


	//----- nvinfo : EIATTR_EXIT_INSTR_OFFSETS
	.align		4
        /*0094*/ 	.byte	0x04, 0x1c
        /*0096*/ 	.short	(.L_19 - .L_18)


	//   ....[0]....
.L_18:
        /*0098*/ 	.word	0x00000250


	//   ....[1]....
        /*009c*/ 	.word	0x000002c0


	//   ....[2]....
        /*00a0*/ 	.word	0x00000300


	//----- nvinfo : EIATTR_CBANK_PARAM_SIZE
	.align		4
.L_19:
        /*00a4*/ 	.byte	0x03, 0x19
        /*00a6*/ 	.short	0x0014


	//----- nvinfo : EIATTR_PARAM_CBANK
	.align		4
        /*00a8*/ 	.byte	0x04, 0x0a
        /*00aa*/ 	.short	(.L_21 - .L_20)
	.align		4
.L_20:
        /*00ac*/ 	.word	index@(.nv.constant0._Z34block_all_reduce_sum_i8_i32_kernelILi256EEvPKaPii)
        /*00b0*/ 	.short	0x0380
        /*00b2*/ 	.short	0x0014


	//----- nvinfo : EIATTR_SW_WAR
	.align		4
.L_21:
        /*00b4*/ 	.byte	0x04, 0x36
        /*00b6*/ 	.short	(.L_23 - .L_22)
.L_22:
        /*00b8*/ 	.word	0x00000008
.L_23:


//--------------------- .nv.callgraph             --------------------------
	.section	.nv.callgraph,"",@"SHT_CUDA_CALLGRAPH"
	.align	4
	.sectionentsize	8
	.align		4
        /*0000*/ 	.word	0x00000000
	.align		4
        /*0004*/ 	.word	0xffffffff
	.align		4
        /*0008*/ 	.word	0x00000000
	.align		4
        /*000c*/ 	.word	0xfffffffe
	.align		4
        /*0010*/ 	.word	0x00000000
	.align		4
        /*0014*/ 	.word	0xfffffffd
	.align		4
        /*0018*/ 	.word	0x00000000
	.align		4
        /*001c*/ 	.word	0xfffffffc


//--------------------- .text._Z34block_all_reduce_sum_i8_i32_kernelILi256EEvPKaPii --------------------------
	.section	.text._Z34block_all_reduce_sum_i8_i32_kernelILi256EEvPKaPii,"ax",@progbits
	.align	128
        .global         _Z34block_all_reduce_sum_i8_i32_kernelILi256EEvPKaPii
        .type           _Z34block_all_reduce_sum_i8_i32_kernelILi256EEvPKaPii,@function
        .size           _Z34block_all_reduce_sum_i8_i32_kernelILi256EEvPKaPii,(.L_x_1 - _Z34block_all_reduce_sum_i8_i32_kernelILi256EEvPKaPii)
        .other          _Z34block_all_reduce_sum_i8_i32_kernelILi256EEvPKaPii,@"STO_CUDA_ENTRY STV_DEFAULT"
_Z34block_all_reduce_sum_i8_i32_kernelILi256EEvPKaPii:
.text._Z34block_all_reduce_sum_i8_i32_kernelILi256EEvPKaPii:
[----:B------:R-:W-:Y:S01]  /*0000*/  LDC R1, c[0x0][0x37c] ;  /* 0x0000df00ff017b82 */ /* 0x000fe20000000800 */
[----:B------:R-:W0:Y:S01]  /*0010*/  S2R R0, SR_TID.X ;  /* 0x0000000000007919 */ /* 0x000e220000002100 */
[----:B------:R-:W1:Y:S01]  /*0020*/  LDCU UR4, c[0x0][0x390] ;  /* 0x00007200ff0477ac */ /* 0x000e620008000800 */
[----:B------:R-:W0:Y:S02]  /*0030*/  S2R R3, SR_CTAID.X ;  /* 0x0000000000037919 */ /* 0x000e240000002500 */
[----:B0-----:R-:W-:-:S05]  /*0040*/  IMAD R3, R3, 0x100, R0 ;  /* 0x0000010003037824 */ /* 0x001fca00078e0200 */
[----:B-1----:R-:W-:Y:S01]  /*0050*/  ISETP.GE.AND P0, PT, R3, UR4, PT ;  /* 0x0000000403007c0c */ /* 0x002fe2000bf06270 */
[----:B------:R-:W0:-:S12]  /*0060*/  LDCU.64 UR4, c[0x0][0x358] ;  /* 0x00006b00ff0477ac */ /* 0x000e180008000a00 */
[----:B------:R-:W1:Y:S02]  /*0070*/  @!P0 LDC.64 R4, c[0x0][0x380] ;  /* 0x0000e000ff048b82 */ /* 0x000e640000000a00 */
[----:B-1----:R-:W-:Y:S01]  /*0080*/  @!P0 IADD3 R2, P1, PT, R3, R4, RZ ;  /* 0x0000000403028210 */ /* 0x002fe20007f3e0ff */
[----:B------:R-:W-:-:S03]  /*0090*/  IMAD.MOV.U32 R4, RZ, RZ, RZ ;  /* 0x000000ffff047224 */ /* 0x000fc600078e00ff */
[----:B------:R-:W-:-:S05]  /*00a0*/  @!P0 LEA.HI.X.SX32 R3, R3, R5, 0x1, P1 ;  /* 0x0000000503038211 */ /* 0x000fca00008f0eff */
[----:B0-----:R-:W2:Y:S04]  /*00b0*/  @!P0 LDG.E.S8 R4, desc[UR4][R2.64] ;  /* 0x0000000402048981 */ /* 0x001ea8000c1e1300 */
[----:B--2---:R-:W0:Y:S02]  /*00c0*/  SHFL.BFLY PT, R5, R4, 0x10, 0x1f ;  /* 0x0e001f0004057f89 */ /* 0x004e2400000e0000 */
[----:B0-----:R-:W-:-:S05]  /*00d0*/  IMAD.IADD R6, R5, 0x1, R4 ;  /* 0x0000000105067824 */ /* 0x001fca00078e0204 */
[----:B------:R-:W0:Y:S02]  /*00e0*/  SHFL.BFLY PT, R5, R6, 0x8, 0x1f ;  /* 0x0d001f0006057f89 */ /* 0x000e2400000e0000 */
[----:B0-----:R-:W-:Y:S01]  /*00f0*/  IMAD.IADD R7, R6, 0x1, R5 ;  /* 0x0000000106077824 */ /* 0x001fe200078e0205 */
[----:B------:R-:W-:-:S04]  /*0100*/  LOP3.LUT P0, R5, R0, 0x1f, RZ, 0xc0, !PT ;  /* 0x0000001f00057812 */ /* 0x000fc8000780c0ff */
[----:B------:R-:W0:Y:S01]  /*0110*/  SHFL.BFLY PT, R8, R7, 0x4, 0x1f ;  /* 0x0c801f0007087f89 */ /* 0x000e2200000e0000 */
[----:B------:R-:W-:-:S08]  /*0120*/  ISETP.GT.U32.AND P1, PT, R5, 0x7, PT ;  /* 0x000000070500780c */ /* 0x000fd00003f24070 */
[----:B------:R-:W1:Y:S01]  /*0130*/  @!P0 S2R R10, SR_CgaCtaId ;  /* 0x00000000000a8919 */ /* 0x000e620000008800 */
[----:B------:R-:W-:-:S04]  /*0140*/  @!P0 MOV R3, 0x400 ;  /* 0x0000040000038802 */ /* 0x000fc80000000f00 */
[----:B------:R-:W2:Y:S01]  /*0150*/  @!P1 S2R R11, SR_CgaCtaId ;  /* 0x00000000000b9919 */ /* 0x000ea20000008800 */
[----:B------:R-:W-:Y:S01]  /*0160*/  @!P1 MOV R4, 0x400 ;  /* 0x0000040000049802 */ /* 0x000fe20000000f00 */
[----:B0-----:R-:W-:-:S05]  /*0170*/  IMAD.IADD R8, R7, 0x1, R8 ;  /* 0x0000000107087824 */ /* 0x001fca00078e0208 */
[----:B------:R-:W0:Y:S01]  /*0180*/  SHFL.BFLY PT, R9, R8, 0x2, 0x1f ;  /* 0x0c401f0008097f89 */ /* 0x000e2200000e0000 */
[----:B-1----:R-:W-:-:S04]  /*0190*/  @!P0 LEA R3, R10, R3, 0x18 ;  /* 0x000000030a038211 */ /* 0x002fc800078ec0ff */
[----:B------:R-:W-:Y:S02]  /*01a0*/  @!P0 LEA.HI R3, R0, R3, RZ, 0x1d ;  /* 0x0000000300038211 */ /* 0x000fe400078fe8ff */
[----:B--2---:R-:W-:-:S05]  /*01b0*/  @!P1 LEA R6, R11, R4, 0x18 ;  /* 0x000000040b069211 */ /* 0x004fca00078ec0ff */
[----:B------:R-:W-:Y:S02]  /*01c0*/  @!P1 IMAD R5, R5, 0x4, R6 ;  /* 0x0000000405059824 */ /* 0x000fe400078e0206 */
[----:B0-----:R-:W-:-:S05]  /*01d0*/  IMAD.IADD R9, R8, 0x1, R9 ;  /* 0x0000000108097824 */ /* 0x001fca00078e0209 */
[----:B------:R-:W0:Y:S02]  /*01e0*/  SHFL.BFLY PT, R2, R9, 0x1, 0x1f ;  /* 0x0c201f0009027f89 */ /* 0x000e2400000e0000 */
[----:B0-----:R-:W-:Y:S02]  /*01f0*/  IMAD.IADD R4, R9, 0x1, R2 ;  /* 0x0000000109047824 */ /* 0x001fe400078e0202 */
[----:B------:R-:W-:-:S03]  /*0200*/  IMAD.MOV.U32 R2, RZ, RZ, RZ ;  /* 0x000000ffff027224 */ /* 0x000fc600078e00ff */
[----:B------:R0:W-:Y:S01]  /*0210*/  @!P0 STS [R3], R4 ;  /* 0x0000000403008388 */ /* 0x0001e20000000800 */
[----:B------:R-:W-:Y:S01]  /*0220*/  BAR.SYNC.DEFER_BLOCKING 0x0 ;  /* 0x0000000000007b1d */ /* 0x000fe20000010000 */
[----:B------:R-:W-:-:S05]  /*0230*/  ISETP.GT.U32.AND P0, PT, R0, 0x1f, PT ;  /* 0x0000001f0000780c */ /* 0x000fca0003f04070 */
[----:B------:R0:W1:Y:S08]  /*0240*/  @!P1 LDS R2, [R5] ;  /* 0x0000000005029984 */ /* 0x0000700000000800 */
[----:B0-----:R-:W-:Y:S05]  /*0250*/  @P0 EXIT ;  /* 0x000000000000094d */ /* 0x001fea0003800000 */
[----:B-1----:R-:W0:Y:S01]  /*0260*/  SHFL.BFLY PT, R3, R2, 0x4, 0x1f ;  /* 0x0c801f0002037f89 */ /* 0x002e2200000e0000 */
[----:B------:R-:W-:Y:S01]  /*0270*/  ISETP.NE.AND P0, PT, R0, RZ, PT ;  /* 0x000000ff0000720c */ /* 0x000fe20003f05270 */
[----:B0-----:R-:W-:-:S05]  /*0280*/  IMAD.IADD R3, R3, 0x1, R2 ;  /* 0x0000000103037824 */ /* 0x001fca00078e0202 */
[----:B------:R-:W0:Y:S02]  /*0290*/  SHFL.BFLY PT, R4, R3, 0x2, 0x1f ;  /* 0x0c401f0003047f89 */ /* 0x000e2400000e0000 */
[----:B0-----:R-:W-:-:S05]  /*02a0*/  IMAD.IADD R4, R3, 0x1, R4 ;  /* 0x0000000103047824 */ /* 0x001fca00078e0204 */
[----:B------:R0:W1:Y:S01]  /*02b0*/  SHFL.BFLY PT, R5, R4, 0x1, 0x1f ;  /* 0x0c201f0004057f89 */ /* 0x00006200000e0000 */
[----:B------:R-:W-:Y:S05]  /*02c0*/  @P0 EXIT ;  /* 0x000000000000094d */ /* 0x000fea0003800000 */
[----:B------:R-:W2:Y:S01]  /*02d0*/  LDC.64 R2, c[0x0][0x388] ;  /* 0x0000e200ff027b82 */ /* 0x000ea20000000a00 */
[----:B-1----:R-:W-:-:S05]  /*02e0*/  IMAD.IADD R5, R4, 0x1, R5 ;  /* 0x0000000104057824 */ /* 0x002fca00078e0205 */
[----:B--2---:R-:W-:Y:S01]  /*02f0*/  REDG.E.ADD.STRONG.GPU desc[UR4][R2.64], R5 ;  /* 0x000000050200798e */ /* 0x004fe2000c12e104 */
[----:B------:R-:W-:Y:S05]  /*0300*/  EXIT ;  /* 0x000000000000794d */ /* 0x000fea0003800000 */
.L_x_0:
[----:B------:R-:W-:-:S00]  /*0310*/  BRA `(.L_x_0) ;  /* 0xfffffffc00fc7947 */ /* 0x000fc0000383ffff */
[----:B------:R-:W-:-:S00]  /*0320*/  NOP ;  /* 0x0000000000007918 */ /* 0x000fc00000000000 */
        /* <DEDUP_REMOVED lines=13> */
.L_x_1:


//--------------------- .nv.shared._Z34block_all_reduce_sum_i8_i32_kernelILi256EEvPKaPii --------------------------
	.section	.nv.shared._Z34block_all_reduce_sum_i8_i32_kernelILi256EEvPKaPii,"aw",@nobits
	.sectionflags	@""
	.align	4
.nv.shared._Z34block_all_reduce_sum_i8_i32_kernelILi256EEvPKaPii:
	.zero		1056


//--------------------- .nv.shared.reserved.0     --------------------------
	.section	.nv.shared.reserved.0,"aw",@nobits
	.weak		__nv_reservedSMEM_offset_0_alias
	.size		__nv_reservedSMEM_offset_0_alias, 0, 64
	.other		__nv_reservedSMEM_offset_0_alias,@"STO_CUDA_RESERVED_SHARED STV_DEFAULT"
__nv_reservedSMEM_offset_0_alias:
	.zero		0
	.zero		64


//--------------------- .nv.constant0._Z34block_all_reduce_sum_i8_i32_kernelILi256EEvPKaPii --------------------------
	.section	.nv.constant0._Z34block_all_reduce_sum_i8_i32_kernelILi256EEvPKaPii,"a",@progbits
	.sectionflags	@""
	.align	4
.nv.constant0._Z34block_all_reduce_sum_i8_i32_kernelILi256EEvPKaPii:
	.zero		916


//--------------------- SYMBOLS --------------------------

	.type		.nv.reservedSmem.offset0,@object
	.size		.nv.reservedSmem.offset0,0x4
	.type		.nv.reservedSmem.cap,@object
	.size		.nv.reservedSmem.cap,0x4
